//
// Generated by NVIDIA NVVM Compiler
//
// Compiler Build ID: CL-36424714
// Cuda compilation tools, release 13.0, V13.0.88
// Based on NVVM 20.0.0
//

.version 9.0
.target sm_100
.address_size 64

	// .globl	_Z4calcPfS_S_S_S_S_S_S_S_S_S_S_S_S_S_S_S_S_S_S_iS_

.visible .entry _Z4calcPfS_S_S_S_S_S_S_S_S_S_S_S_S_S_S_S_S_S_S_iS_(
	.param .u64 .ptr .align 1 _Z4calcPfS_S_S_S_S_S_S_S_S_S_S_S_S_S_S_S_S_S_S_iS__param_0,
	.param .u64 .ptr .align 1 _Z4calcPfS_S_S_S_S_S_S_S_S_S_S_S_S_S_S_S_S_S_S_iS__param_1,
	.param .u64 .ptr .align 1 _Z4calcPfS_S_S_S_S_S_S_S_S_S_S_S_S_S_S_S_S_S_S_iS__param_2,
	.param .u64 .ptr .align 1 _Z4calcPfS_S_S_S_S_S_S_S_S_S_S_S_S_S_S_S_S_S_S_iS__param_3,
	.param .u64 .ptr .align 1 _Z4calcPfS_S_S_S_S_S_S_S_S_S_S_S_S_S_S_S_S_S_S_iS__param_4,
	.param .u64 .ptr .align 1 _Z4calcPfS_S_S_S_S_S_S_S_S_S_S_S_S_S_S_S_S_S_S_iS__param_5,
	.param .u64 .ptr .align 1 _Z4calcPfS_S_S_S_S_S_S_S_S_S_S_S_S_S_S_S_S_S_S_iS__param_6,
	.param .u64 .ptr .align 1 _Z4calcPfS_S_S_S_S_S_S_S_S_S_S_S_S_S_S_S_S_S_S_iS__param_7,
	.param .u64 .ptr .align 1 _Z4calcPfS_S_S_S_S_S_S_S_S_S_S_S_S_S_S_S_S_S_S_iS__param_8,
	.param .u64 .ptr .align 1 _Z4calcPfS_S_S_S_S_S_S_S_S_S_S_S_S_S_S_S_S_S_S_iS__param_9,
	.param .u64 .ptr .align 1 _Z4calcPfS_S_S_S_S_S_S_S_S_S_S_S_S_S_S_S_S_S_S_iS__param_10,
	.param .u64 .ptr .align 1 _Z4calcPfS_S_S_S_S_S_S_S_S_S_S_S_S_S_S_S_S_S_S_iS__param_11,
	.param .u64 .ptr .align 1 _Z4calcPfS_S_S_S_S_S_S_S_S_S_S_S_S_S_S_S_S_S_S_iS__param_12,
	.param .u64 .ptr .align 1 _Z4calcPfS_S_S_S_S_S_S_S_S_S_S_S_S_S_S_S_S_S_S_iS__param_13,
	.param .u64 .ptr .align 1 _Z4calcPfS_S_S_S_S_S_S_S_S_S_S_S_S_S_S_S_S_S_S_iS__param_14,
	.param .u64 .ptr .align 1 _Z4calcPfS_S_S_S_S_S_S_S_S_S_S_S_S_S_S_S_S_S_S_iS__param_15,
	.param .u64 .ptr .align 1 _Z4calcPfS_S_S_S_S_S_S_S_S_S_S_S_S_S_S_S_S_S_S_iS__param_16,
	.param .u64 .ptr .align 1 _Z4calcPfS_S_S_S_S_S_S_S_S_S_S_S_S_S_S_S_S_S_S_iS__param_17,
	.param .u64 .ptr .align 1 _Z4calcPfS_S_S_S_S_S_S_S_S_S_S_S_S_S_S_S_S_S_S_iS__param_18,
	.param .u64 .ptr .align 1 _Z4calcPfS_S_S_S_S_S_S_S_S_S_S_S_S_S_S_S_S_S_S_iS__param_19,
	.param .u32 _Z4calcPfS_S_S_S_S_S_S_S_S_S_S_S_S_S_S_S_S_S_S_iS__param_20,
	.param .u64 .ptr .align 1 _Z4calcPfS_S_S_S_S_S_S_S_S_S_S_S_S_S_S_S_S_S_S_iS__param_21
)
{
	.reg .pred 	%p<3>;
	.reg .b32 	%r<22>;
	.reg .b32 	%f<135>;
	.reg .b64 	%rd<72>;

	ld.param.u64 	%rd8, [_Z4calcPfS_S_S_S_S_S_S_S_S_S_S_S_S_S_S_S_S_S_S_iS__param_1];
	ld.param.u64 	%rd10, [_Z4calcPfS_S_S_S_S_S_S_S_S_S_S_S_S_S_S_S_S_S_S_iS__param_3];
	ld.param.u64 	%rd11, [_Z4calcPfS_S_S_S_S_S_S_S_S_S_S_S_S_S_S_S_S_S_S_iS__param_4];
	ld.param.u64 	%rd12, [_Z4calcPfS_S_S_S_S_S_S_S_S_S_S_S_S_S_S_S_S_S_S_iS__param_5];
	ld.param.u64 	%rd13, [_Z4calcPfS_S_S_S_S_S_S_S_S_S_S_S_S_S_S_S_S_S_S_iS__param_6];
	ld.param.u64 	%rd14, [_Z4calcPfS_S_S_S_S_S_S_S_S_S_S_S_S_S_S_S_S_S_S_iS__param_7];
	ld.param.u64 	%rd15, [_Z4calcPfS_S_S_S_S_S_S_S_S_S_S_S_S_S_S_S_S_S_S_iS__param_8];
	ld.param.u64 	%rd16, [_Z4calcPfS_S_S_S_S_S_S_S_S_S_S_S_S_S_S_S_S_S_S_iS__param_9];
	ld.param.u64 	%rd17, [_Z4calcPfS_S_S_S_S_S_S_S_S_S_S_S_S_S_S_S_S_S_S_iS__param_10];
	ld.param.u64 	%rd18, [_Z4calcPfS_S_S_S_S_S_S_S_S_S_S_S_S_S_S_S_S_S_S_iS__param_11];
	ld.param.u64 	%rd19, [_Z4calcPfS_S_S_S_S_S_S_S_S_S_S_S_S_S_S_S_S_S_S_iS__param_12];
	ld.param.u64 	%rd20, [_Z4calcPfS_S_S_S_S_S_S_S_S_S_S_S_S_S_S_S_S_S_S_iS__param_13];
	ld.param.u64 	%rd21, [_Z4calcPfS_S_S_S_S_S_S_S_S_S_S_S_S_S_S_S_S_S_S_iS__param_14];
	ld.param.u64 	%rd22, [_Z4calcPfS_S_S_S_S_S_S_S_S_S_S_S_S_S_S_S_S_S_S_iS__param_15];
	ld.param.u64 	%rd23, [_Z4calcPfS_S_S_S_S_S_S_S_S_S_S_S_S_S_S_S_S_S_S_iS__param_16];
	ld.param.u64 	%rd24, [_Z4calcPfS_S_S_S_S_S_S_S_S_S_S_S_S_S_S_S_S_S_S_iS__param_17];
	ld.param.u64 	%rd25, [_Z4calcPfS_S_S_S_S_S_S_S_S_S_S_S_S_S_S_S_S_S_S_iS__param_18];
	ld.param.u64 	%rd26, [_Z4calcPfS_S_S_S_S_S_S_S_S_S_S_S_S_S_S_S_S_S_S_iS__param_19];
	ld.param.u32 	%r5, [_Z4calcPfS_S_S_S_S_S_S_S_S_S_S_S_S_S_S_S_S_S_S_iS__param_20];
	ld.param.u64 	%rd27, [_Z4calcPfS_S_S_S_S_S_S_S_S_S_S_S_S_S_S_S_S_S_S_iS__param_21];
	mov.u32 	%r6, %ntid.x;
	mov.u32 	%r7, %ctaid.x;
	mov.u32 	%r8, %tid.x;
	mad.lo.s32 	%r1, %r6, %r7, %r8;
	setp.lt.s32 	%p1, %r5, 1;
	mov.f32 	%f134, 0f00000000;
	@%p1 bra 	$L__BB0_3;
	ld.param.u64 	%rd69, [_Z4calcPfS_S_S_S_S_S_S_S_S_S_S_S_S_S_S_S_S_S_S_iS__param_2];
	ld.param.u64 	%rd68, [_Z4calcPfS_S_S_S_S_S_S_S_S_S_S_S_S_S_S_S_S_S_S_iS__param_0];
	cvta.to.global.u64 	%rd28, %rd68;
	cvta.to.global.u64 	%rd29, %rd8;
	cvta.to.global.u64 	%rd30, %rd69;
	cvta.to.global.u64 	%rd31, %rd10;
	cvta.to.global.u64 	%rd32, %rd11;
	cvta.to.global.u64 	%rd33, %rd12;
	cvta.to.global.u64 	%rd34, %rd13;
	cvta.to.global.u64 	%rd35, %rd14;
	cvta.to.global.u64 	%rd36, %rd15;
	cvta.to.global.u64 	%rd37, %rd16;
	cvta.to.global.u64 	%rd38, %rd17;
	cvta.to.global.u64 	%rd39, %rd18;
	cvta.to.global.u64 	%rd40, %rd19;
	cvta.to.global.u64 	%rd41, %rd20;
	cvta.to.global.u64 	%rd42, %rd21;
	cvta.to.global.u64 	%rd43, %rd22;
	cvta.to.global.u64 	%rd44, %rd23;
	cvta.to.global.u64 	%rd45, %rd24;
	mul.wide.s32 	%rd46, %r1, 4;
	add.s64 	%rd47, %rd28, %rd46;
	ld.global.f32 	%f1, [%rd47];
	add.s64 	%rd48, %rd29, %rd46;
	ld.global.f32 	%f24, [%rd48];
	mul.f32 	%f2, %f24, %f24;
	add.s64 	%rd49, %rd30, %rd46;
	ld.global.f32 	%f25, [%rd49];
	add.f32 	%f26, %f25, %f25;
	mul.f32 	%f3, %f25, %f26;
	add.s64 	%rd50, %rd31, %rd46;
	ld.global.f32 	%f4, [%rd50];
	add.s64 	%rd51, %rd32, %rd46;
	ld.global.f32 	%f27, [%rd51];
	mul.f32 	%f5, %f27, %f27;
	add.s64 	%rd52, %rd33, %rd46;
	ld.global.f32 	%f28, [%rd52];
	add.f32 	%f29, %f28, %f28;
	mul.f32 	%f6, %f28, %f29;
	add.s64 	%rd53, %rd34, %rd46;
	ld.global.f32 	%f7, [%rd53];
	add.s64 	%rd54, %rd35, %rd46;
	ld.global.f32 	%f30, [%rd54];
	mul.f32 	%f8, %f30, %f30;
	add.s64 	%rd55, %rd36, %rd46;
	ld.global.f32 	%f31, [%rd55];
	add.f32 	%f32, %f31, %f31;
	mul.f32 	%f9, %f31, %f32;
	add.s64 	%rd56, %rd37, %rd46;
	ld.global.f32 	%f10, [%rd56];
	add.s64 	%rd57, %rd38, %rd46;
	ld.global.f32 	%f33, [%rd57];
	mul.f32 	%f11, %f33, %f33;
	add.s64 	%rd58, %rd39, %rd46;
	ld.global.f32 	%f34, [%rd58];
	add.f32 	%f35, %f34, %f34;
	mul.f32 	%f12, %f34, %f35;
	add.s64 	%rd59, %rd40, %rd46;
	ld.global.f32 	%f13, [%rd59];
	add.s64 	%rd60, %rd41, %rd46;
	ld.global.f32 	%f36, [%rd60];
	mul.f32 	%f14, %f36, %f36;
	add.s64 	%rd61, %rd42, %rd46;
	ld.global.f32 	%f37, [%rd61];
	add.f32 	%f38, %f37, %f37;
	mul.f32 	%f15, %f37, %f38;
	add.s64 	%rd62, %rd43, %rd46;
	ld.global.f32 	%f16, [%rd62];
	add.s64 	%rd63, %rd44, %rd46;
	ld.global.f32 	%f39, [%rd63];
	mul.f32 	%f17, %f39, %f39;
	add.s64 	%rd64, %rd45, %rd46;
	ld.global.f32 	%f40, [%rd64];
	add.f32 	%f41, %f40, %f40;
	mul.f32 	%f18, %f40, %f41;
	neg.s32 	%r21, %r5;
	cvta.to.global.u64 	%rd70, %rd25;
	cvta.to.global.u64 	%rd71, %rd26;
	mov.f32 	%f134, 0f00000000;
$L__BB0_2:
	ld.global.f32 	%f42, [%rd70];
	sub.f32 	%f43, %f42, %f2;
	neg.f32 	%f44, %f43;
	div.rn.f32 	%f45, %f44, %f3;
	fma.rn.f32 	%f46, %f45, 0f3BBB989D, 0f3F000000;
	cvt.sat.f32.f32 	%f47, %f46;
	mov.f32 	%f48, 0f4B400001;
	mov.f32 	%f49, 0f437C0000;
	fma.rm.f32 	%f50, %f47, %f49, %f48;
	add.f32 	%f51, %f50, 0fCB40007F;
	neg.f32 	%f52, %f51;
	fma.rn.f32 	%f53, %f45, 0f3FB8AA3B, %f52;
	fma.rn.f32 	%f54, %f45, 0f32A57060, %f53;
	mov.b32 	%r9, %f50;
	shl.b32 	%r10, %r9, 23;
	mov.b32 	%f55, %r10;
	ex2.approx.ftz.f32 	%f56, %f54;
	mul.f32 	%f57, %f56, %f55;
	fma.rn.f32 	%f58, %f1, %f57, 0f00000000;
	sub.f32 	%f59, %f42, %f5;
	neg.f32 	%f60, %f59;
	div.rn.f32 	%f61, %f60, %f6;
	fma.rn.f32 	%f62, %f61, 0f3BBB989D, 0f3F000000;
	cvt.sat.f32.f32 	%f63, %f62;
	fma.rm.f32 	%f64, %f63, %f49, %f48;
	add.f32 	%f65, %f64, 0fCB40007F;
	neg.f32 	%f66, %f65;
	fma.rn.f32 	%f67, %f61, 0f3FB8AA3B, %f66;
	fma.rn.f32 	%f68, %f61, 0f32A57060, %f67;
	mov.b32 	%r11, %f64;
	shl.b32 	%r12, %r11, 23;
	mov.b32 	%f69, %r12;
	ex2.approx.ftz.f32 	%f70, %f68;
	mul.f32 	%f71, %f70, %f69;
	fma.rn.f32 	%f72, %f4, %f71, %f58;
	sub.f32 	%f73, %f42, %f8;
	neg.f32 	%f74, %f73;
	div.rn.f32 	%f75, %f74, %f9;
	fma.rn.f32 	%f76, %f75, 0f3BBB989D, 0f3F000000;
	cvt.sat.f32.f32 	%f77, %f76;
	fma.rm.f32 	%f78, %f77, %f49, %f48;
	add.f32 	%f79, %f78, 0fCB40007F;
	neg.f32 	%f80, %f79;
	fma.rn.f32 	%f81, %f75, 0f3FB8AA3B, %f80;
	fma.rn.f32 	%f82, %f75, 0f32A57060, %f81;
	mov.b32 	%r13, %f78;
	shl.b32 	%r14, %r13, 23;
	mov.b32 	%f83, %r14;
	ex2.approx.ftz.f32 	%f84, %f82;
	mul.f32 	%f85, %f84, %f83;
	fma.rn.f32 	%f86, %f7, %f85, %f72;
	sub.f32 	%f87, %f42, %f11;
	neg.f32 	%f88, %f87;
	div.rn.f32 	%f89, %f88, %f12;
	fma.rn.f32 	%f90, %f89, 0f3BBB989D, 0f3F000000;
	cvt.sat.f32.f32 	%f91, %f90;
	fma.rm.f32 	%f92, %f91, %f49, %f48;
	add.f32 	%f93, %f92, 0fCB40007F;
	neg.f32 	%f94, %f93;
	fma.rn.f32 	%f95, %f89, 0f3FB8AA3B, %f94;
	fma.rn.f32 	%f96, %f89, 0f32A57060, %f95;
	mov.b32 	%r15, %f92;
	shl.b32 	%r16, %r15, 23;
	mov.b32 	%f97, %r16;
	ex2.approx.ftz.f32 	%f98, %f96;
	mul.f32 	%f99, %f98, %f97;
	fma.rn.f32 	%f100, %f10, %f99, %f86;
	sub.f32 	%f101, %f42, %f14;
	neg.f32 	%f102, %f101;
	div.rn.f32 	%f103, %f102, %f15;
	fma.rn.f32 	%f104, %f103, 0f3BBB989D, 0f3F000000;
	cvt.sat.f32.f32 	%f105, %f104;
	fma.rm.f32 	%f106, %f105, %f49, %f48;
	add.f32 	%f107, %f106, 0fCB40007F;
	neg.f32 	%f108, %f107;
	fma.rn.f32 	%f109, %f103, 0f3FB8AA3B, %f108;
	fma.rn.f32 	%f110, %f103, 0f32A57060, %f109;
	mov.b32 	%r17, %f106;
	shl.b32 	%r18, %r17, 23;
	mov.b32 	%f111, %r18;
	ex2.approx.ftz.f32 	%f112, %f110;
	mul.f32 	%f113, %f112, %f111;
	fma.rn.f32 	%f114, %f13, %f113, %f100;
	sub.f32 	%f115, %f42, %f17;
	neg.f32 	%f116, %f115;
	div.rn.f32 	%f117, %f116, %f18;
	fma.rn.f32 	%f118, %f117, 0f3BBB989D, 0f3F000000;
	cvt.sat.f32.f32 	%f119, %f118;
	fma.rm.f32 	%f120, %f119, %f49, %f48;
	add.f32 	%f121, %f120, 0fCB40007F;
	neg.f32 	%f122, %f121;
	fma.rn.f32 	%f123, %f117, 0f3FB8AA3B, %f122;
	fma.rn.f32 	%f124, %f117, 0f32A57060, %f123;
	mov.b32 	%r19, %f120;
	shl.b32 	%r20, %r19, 23;
	mov.b32 	%f125, %r20;
	ex2.approx.ftz.f32 	%f126, %f124;
	mul.f32 	%f127, %f126, %f125;
	fma.rn.f32 	%f128, %f16, %f127, %f114;
	ld.global.f32 	%f129, [%rd71];
	sub.f32 	%f130, %f129, %f128;
	mul.f32 	%f131, %f130, %f130;
	div.rn.f32 	%f132, %f131, %f128;
	add.f32 	%f134, %f134, %f132;
	add.s32 	%r21, %r21, 1;
	setp.ne.s32 	%p2, %r21, 0;
	add.s64 	%rd71, %rd71, 4;
	add.s64 	%rd70, %rd70, 4;
	@%p2 bra 	$L__BB0_2;
$L__BB0_3:
	cvta.to.global.u64 	%rd65, %rd27;
	mul.wide.s32 	%rd66, %r1, 4;
	add.s64 	%rd67, %rd65, %rd66;
	st.global.f32 	[%rd67], %f134;
	ret;

}


// ===== COMPILED SASS (sm_100) =====

	.target	sm_100

	.elftype	@"ET_EXEC"


//--------------------- .note.nv.tkinfo           --------------------------
	.section	.note.nv.tkinfo,"",@"SHT_NOTE"
	.sectionflags	@"SHF_NOTE_NV_TKINFO"
	.tkinfo
        /*0018*/ 	.word	0x00000002
        /*0030*/ 	.string	""
        /*0030*/ 	.string	"ptxas"
        /*0030*/ 	.string	"Cuda compilation tools, release 13.0, V13.0.88"
        /*0030*/ 	.string	"Build cuda_13.0.r13.0/compiler.36424714_0"
        /*0030*/ 	.string	"-arch sm_100 -m 64 "



//--------------------- .note.nv.cuinfo           --------------------------
	.section	.note.nv.cuinfo,"",@"SHT_NOTE"
	.sectionflags	@"SHF_NOTE_NV_CUINFO"
        /*0018*/ 	.short	0x0002
        /*001a*/ 	.short	0x0064
        /*001c*/ 	.short	0x0082
	.zero		2


//--------------------- .nv.info                  --------------------------
	.section	.nv.info,"",@"SHT_CUDA_INFO"
	.align	4


	//----- nvinfo : EIATTR_REGCOUNT
	.align		4
        /*0000*/ 	.byte	0x04, 0x2f
        /*0002*/ 	.short	(.L_1 - .L_0)
	.align		4
.L_0:
        /*0004*/ 	.word	index@(_Z4calcPfS_S_S_S_S_S_S_S_S_S_S_S_S_S_S_S_S_S_S_iS_)
        /*0008*/ 	.word	0x00000028


	//----- nvinfo : EIATTR_FRAME_SIZE
	.align		4
.L_1:
        /*000c*/ 	.byte	0x04, 0x11
        /*000e*/ 	.short	(.L_3 - .L_2)
	.align		4
.L_2:
        /*0010*/ 	.word	index@($__internal_0_$__cuda_sm3x_div_rn_noftz_f32_slowpath)
        /*0014*/ 	.word	0x00000000


	//----- nvinfo : EIATTR_FRAME_SIZE
	.align		4
.L_3:
        /*0018*/ 	.byte	0x04, 0x11
        /*001a*/ 	.short	(.L_5 - .L_4)
	.align		4
.L_4:
        /*001c*/ 	.word	index@(_Z4calcPfS_S_S_S_S_S_S_S_S_S_S_S_S_S_S_S_S_S_S_iS_)
        /*0020*/ 	.word	0x00000000


	//----- nvinfo : EIATTR_MIN_STACK_SIZE
	.align		4
.L_5:
        /*0024*/ 	.byte	0x04, 0x12
        /*0026*/ 	.short	(.L_7 - .L_6)
	.align		4
.L_6:
        /*0028*/ 	.word	index@(_Z4calcPfS_S_S_S_S_S_S_S_S_S_S_S_S_S_S_S_S_S_S_iS_)
        /*002c*/ 	.word	0x00000000
.L_7:


//--------------------- .nv.compat                --------------------------
	.section	.nv.compat,"",@"SHT_CUDA_COMPAT_INFO"
	.align	4
        /*0000*/ 	.byte	0x02, 0x09, 0x00, 0x00, 0x02, 0x02, 0x01, 0x00, 0x02, 0x05, 0x05, 0x00, 0x03, 0x07, 0x01, 0x01
        /*0010*/ 	.byte	0x02, 0x03, 0x00, 0x00, 0x02, 0x06, 0x01, 0x00, 0x04, 0x0b, 0x08, 0x00, 0x01, 0x00, 0x00, 0x00
        /*0020*/ 	.byte	0x00, 0x00, 0x00, 0x00


//--------------------- .nv.info._Z4calcPfS_S_S_S_S_S_S_S_S_S_S_S_S_S_S_S_S_S_S_iS_ --------------------------
	.section	.nv.info._Z4calcPfS_S_S_S_S_S_S_S_S_S_S_S_S_S_S_S_S_S_S_iS_,"",@"SHT_CUDA_INFO"
	.sectionflags	@""
	.align	4


	//----- nvinfo : EIATTR_CUDA_API_VERSION
	.align		4
        /*0000*/ 	.byte	0x04, 0x37
        /*0002*/ 	.short	(.L_9 - .L_8)
.L_8:
        /*0004*/ 	.word	0x00000082


	//----- nvinfo : EIATTR_KPARAM_INFO
	.align		4
.L_9:
        /*0008*/ 	.byte	0x04, 0x17
        /*000a*/ 	.short	(.L_11 - .L_10)
.L_10:
        /*000c*/ 	.word	0x00000000
        /*0010*/ 	.short	0x0015
        /*0012*/ 	.short	0x00a8
        /*0014*/ 	.byte	0x00, 0xf5, 0x21, 0x00


	//----- nvinfo : EIATTR_KPARAM_INFO
	.align		4
.L_11:
        /*0018*/ 	.byte	0x04, 0x17
        /*001a*/ 	.short	(.L_13 - .L_12)
.L_12:
        /*001c*/ 	.word	0x00000000
        /*0020*/ 	.short	0x0014
        /*0022*/ 	.short	0x00a0
        /*0024*/ 	.byte	0x00, 0xf0, 0x11, 0x00


	//----- nvinfo : EIATTR_KPARAM_INFO
	.align		4
.L_13:
        /*0028*/ 	.byte	0x04, 0x17
        /*002a*/ 	.short	(.L_15 - .L_14)
.L_14:
        /*002c*/ 	.word	0x00000000
        /*0030*/ 	.short	0x0013
        /*0032*/ 	.short	0x0098
        /*0034*/ 	.byte	0x00, 0xf5, 0x21, 0x00


	//----- nvinfo : EIATTR_KPARAM_INFO
	.align		4
.L_15:
        /*0038*/ 	.byte	0x04, 0x17
        /*003a*/ 	.short	(.L_17 - .L_16)
.L_16:
        /*003c*/ 	.word	0x00000000
        /*0040*/ 	.short	0x0012
        /*0042*/ 	.short	0x0090
        /*0044*/ 	.byte	0x00, 0xf5, 0x21, 0x00


	//----- nvinfo : EIATTR_KPARAM_INFO
	.align		4
.L_17:
        /*0048*/ 	.byte	0x04, 0x17
        /*004a*/ 	.short	(.L_19 - .L_18)
.L_18:
        /*004c*/ 	.word	0x00000000
        /*0050*/ 	.short	0x0011
        /*0052*/ 	.short	0x0088
        /*0054*/ 	.byte	0x00, 0xf5, 0x21, 0x00


	//----- nvinfo : EIATTR_KPARAM_INFO
	.align		4
.L_19:
        /*0058*/ 	.byte	0x04, 0x17
        /*005a*/ 	.short	(.L_21 - .L_20)
.L_20:
        /*005c*/ 	.word	0x00000000
        /*0060*/ 	.short	0x0010
        /*0062*/ 	.short	0x0080
        /*0064*/ 	.byte	0x00, 0xf5, 0x21, 0x00


	//----- nvinfo : EIATTR_KPARAM_INFO
	.align		4
.L_21:
        /*0068*/ 	.byte	0x04, 0x17
        /*006a*/ 	.short	(.L_23 - .L_22)
.L_22:
        /*006c*/ 	.word	0x00000000
        /*0070*/ 	.short	0x000f
        /*0072*/ 	.short	0x0078
        /*0074*/ 	.byte	0x00, 0xf5, 0x21, 0x00


	//----- nvinfo : EIATTR_KPARAM_INFO
	.align		4
.L_23:
        /*0078*/ 	.byte	0x04, 0x17
        /*007a*/ 	.short	(.L_25 - .L_24)
.L_24:
        /*007c*/ 	.word	0x00000000
        /*0080*/ 	.short	0x000e
        /*0082*/ 	.short	0x0070
        /*0084*/ 	.byte	0x00, 0xf5, 0x21, 0x00


	//----- nvinfo : EIATTR_KPARAM_INFO
	.align		4
.L_25:
        /*0088*/ 	.byte	0x04, 0x17
        /*008a*/ 	.short	(.L_27 - .L_26)
.L_26:
        /*008c*/ 	.word	0x00000000
        /*0090*/ 	.short	0x000d
        /*0092*/ 	.short	0x0068
        /*0094*/ 	.byte	0x00, 0xf5, 0x21, 0x00


	//----- nvinfo : EIATTR_KPARAM_INFO
	.align		4
.L_27:
        /*0098*/ 	.byte	0x04, 0x17
        /*009a*/ 	.short	(.L_29 - .L_28)
.L_28:
        /*009c*/ 	.word	0x00000000
        /*00a0*/ 	.short	0x000c
        /*00a2*/ 	.short	0x0060
        /*00a4*/ 	.byte	0x00, 0xf5, 0x21, 0x00


	//----- nvinfo : EIATTR_KPARAM_INFO
	.align		4
.L_29:
        /*00a8*/ 	.byte	0x04, 0x17
        /*00aa*/ 	.short	(.L_31 - .L_30)
.L_30:
        /*00ac*/ 	.word	0x00000000
        /*00b0*/ 	.short	0x000b
        /*00b2*/ 	.short	0x0058
        /*00b4*/ 	.byte	0x00, 0xf5, 0x21, 0x00


	//----- nvinfo : EIATTR_KPARAM_INFO
	.align		4
.L_31:
        /*00b8*/ 	.byte	0x04, 0x17
        /*00ba*/ 	.short	(.L_33 - .L_32)
.L_32:
        /*00bc*/ 	.word	0x00000000
        /*00c0*/ 	.short	0x000a
        /*00c2*/ 	.short	0x0050
        /*00c4*/ 	.byte	0x00, 0xf5, 0x21, 0x00


	//----- nvinfo : EIATTR_KPARAM_INFO
	.align		4
.L_33:
        /*00c8*/ 	.byte	0x04, 0x17
        /*00ca*/ 	.short	(.L_35 - .L_34)
.L_34:
        /*00cc*/ 	.word	0x00000000
        /*00d0*/ 	.short	0x0009
        /*00d2*/ 	.short	0x0048
        /*00d4*/ 	.byte	0x00, 0xf5, 0x21, 0x00


	//----- nvinfo : EIATTR_KPARAM_INFO
	.align		4
.L_35:
        /*00d8*/ 	.byte	0x04, 0x17
        /*00da*/ 	.short	(.L_37 - .L_36)
.L_36:
        /*00dc*/ 	.word	0x00000000
        /*00e0*/ 	.short	0x0008
        /*00e2*/ 	.short	0x0040
        /*00e4*/ 	.byte	0x00, 0xf5, 0x21, 0x00


	//----- nvinfo : EIATTR_KPARAM_INFO
	.align		4
.L_37:
        /*00e8*/ 	.byte	0x04, 0x17
        /*00ea*/ 	.short	(.L_39 - .L_38)
.L_38:
        /*00ec*/ 	.word	0x00000000
        /*00f0*/ 	.short	0x0007
        /*00f2*/ 	.short	0x0038
        /*00f4*/ 	.byte	0x00, 0xf5, 0x21, 0x00


	//----- nvinfo : EIATTR_KPARAM_INFO
	.align		4
.L_39:
        /*00f8*/ 	.byte	0x04, 0x17
        /*00fa*/ 	.short	(.L_41 - .L_40)
.L_40:
        /*00fc*/ 	.word	0x00000000
        /*0100*/ 	.short	0x0006
        /*0102*/ 	.short	0x0030
        /*0104*/ 	.byte	0x00, 0xf5, 0x21, 0x00


	//----- nvinfo : EIATTR_KPARAM_INFO
	.align		4
.L_41:
        /*0108*/ 	.byte	0x04, 0x17
        /*010a*/ 	.short	(.L_43 - .L_42)
.L_42:
        /*010c*/ 	.word	0x00000000
        /*0110*/ 	.short	0x0005
        /*0112*/ 	.short	0x0028
        /*0114*/ 	.byte	0x00, 0xf5, 0x21, 0x00


	//----- nvinfo : EIATTR_KPARAM_INFO
	.align		4
.L_43:
        /*0118*/ 	.byte	0x04, 0x17
        /*011a*/ 	.short	(.L_45 - .L_44)
.L_44:
        /*011c*/ 	.word	0x00000000
        /*0120*/ 	.short	0x0004
        /*0122*/ 	.short	0x0020
        /*0124*/ 	.byte	0x00, 0xf5, 0x21, 0x00


	//----- nvinfo : EIATTR_KPARAM_INFO
	.align		4
.L_45:
        /*0128*/ 	.byte	0x04, 0x17
        /*012a*/ 	.short	(.L_47 - .L_46)
.L_46:
        /*012c*/ 	.word	0x00000000
        /*0130*/ 	.short	0x0003
        /*0132*/ 	.short	0x0018
        /*0134*/ 	.byte	0x00, 0xf5, 0x21, 0x00


	//----- nvinfo : EIATTR_KPARAM_INFO
	.align		4
.L_47:
        /*0138*/ 	.byte	0x04, 0x17
        /*013a*/ 	.short	(.L_49 - .L_48)
.L_48:
        /*013c*/ 	.word	0x00000000
        /*0140*/ 	.short	0x0002
        /*0142*/ 	.short	0x0010
        /*0144*/ 	.byte	0x00, 0xf5, 0x21, 0x00


	//----- nvinfo : EIATTR_KPARAM_INFO
	.align		4
.L_49:
        /*0148*/ 	.byte	0x04, 0x17
        /*014a*/ 	.short	(.L_51 - .L_50)
.L_50:
        /*014c*/ 	.word	0x00000000
        /*0150*/ 	.short	0x0001
        /*0152*/ 	.short	0x0008
        /*0154*/ 	.byte	0x00, 0xf5, 0x21, 0x00


	//----- nvinfo : EIATTR_KPARAM_INFO
	.align		4
.L_51:
        /*0158*/ 	.byte	0x04, 0x17
        /*015a*/ 	.short	(.L_53 - .L_52)
.L_52:
        /*015c*/ 	.word	0x00000000
        /*0160*/ 	.short	0x0000
        /*0162*/ 	.short	0x0000
        /*0164*/ 	.byte	0x00, 0xf5, 0x21, 0x00


	//----- nvinfo : EIATTR_SPARSE_MMA_MASK
	.align		4
.L_53:
        /*0168*/ 	.byte	0x03, 0x50
        /*016a*/ 	.short	0x0000


	//----- nvinfo : EIATTR_MAXREG_COUNT
	.align		4
        /*016c*/ 	.byte	0x03, 0x1b
        /*016e*/ 	.short	0x00ff


	//----- nvinfo : EIATTR_MERCURY_ISA_VERSION
	.align		4
        /*0170*/ 	.byte	0x03, 0x5f
        /*0172*/ 	.short	0x0101


	//----- nvinfo : EIATTR_VRC_CTA_INIT_COUNT
	.align		4
        /*0174*/ 	.byte	0x02, 0x4a
	.zero		1
	.zero		1


	//----- nvinfo : EIATTR_EXIT_INSTR_OFFSETS
	.align		4
        /*0178*/ 	.byte	0x04, 0x1c
        /*017a*/ 	.short	(.L_55 - .L_54)


	//   ....[0]....
.L_54:
        /*017c*/ 	.word	0x00001150


	//----- nvinfo : EIATTR_CRS_STACK_SIZE
	.align		4
.L_55:
        /*0180*/ 	.byte	0x04, 0x1e
        /*0182*/ 	.short	(.L_57 - .L_56)
.L_56:
        /*0184*/ 	.word	0x00000000


	//----- nvinfo : EIATTR_CBANK_PARAM_SIZE
	.align		4
.L_57:
        /*0188*/ 	.byte	0x03, 0x19
        /*018a*/ 	.short	0x00b0


	//----- nvinfo : EIATTR_PARAM_CBANK
	.align		4
        /*018c*/ 	.byte	0x04, 0x0a
        /*018e*/ 	.short	(.L_59 - .L_58)
	.align		4
.L_58:
        /*0190*/ 	.word	index@(.nv.constant0._Z4calcPfS_S_S_S_S_S_S_S_S_S_S_S_S_S_S_S_S_S_S_iS_)
        /*0194*/ 	.short	0x0380
        /*0196*/ 	.short	0x00b0


	//----- nvinfo : EIATTR_SW_WAR
	.align		4
.L_59:
        /*0198*/ 	.byte	0x04, 0x36
        /*019a*/ 	.short	(.L_61 - .L_60)
.L_60:
        /*019c*/ 	.word	0x00000008
.L_61:


//--------------------- .nv.callgraph             --------------------------
	.section	.nv.callgraph,"",@"SHT_CUDA_CALLGRAPH"
	.align	4
	.sectionentsize	8
	.align		4
        /*0000*/ 	.word	0x00000000
	.align		4
        /*0004*/ 	.word	0xffffffff
	.align		4
        /*0008*/ 	.word	0x00000000
	.align		4
        /*000c*/ 	.word	0xfffffffe
	.align		4
        /*0010*/ 	.word	0x00000000
	.align		4
        /*0014*/ 	.word	0xfffffffd
	.align		4
        /*0018*/ 	.word	0x00000000
	.align		4
        /*001c*/ 	.word	0xfffffffc


//--------------------- .text._Z4calcPfS_S_S_S_S_S_S_S_S_S_S_S_S_S_S_S_S_S_S_iS_ --------------------------
	.section	.text._Z4calcPfS_S_S_S_S_S_S_S_S_S_S_S_S_S_S_S_S_S_S_iS_,"ax",@progbits
	.align	128
        .global         _Z4calcPfS_S_S_S_S_S_S_S_S_S_S_S_S_S_S_S_S_S_S_iS_
        .type           _Z4calcPfS_S_S_S_S_S_S_S_S_S_S_S_S_S_S_S_S_S_S_iS_,@function
        .size           _Z4calcPfS_S_S_S_S_S_S_S_S_S_S_S_S_S_S_S_S_S_S_iS_,(.L_x_28 - _Z4calcPfS_S_S_S_S_S_S_S_S_S_S_S_S_S_S_S_S_S_S_iS_)
        .other          _Z4calcPfS_S_S_S_S_S_S_S_S_S_S_S_S_S_S_S_S_S_S_iS_,@"STO_CUDA_ENTRY STV_DEFAULT"
_Z4calcPfS_S_S_S_S_S_S_S_S_S_S_S_S_S_S_S_S_S_S_iS_:
.text._Z4calcPfS_S_S_S_S_S_S_S_S_S_S_S_S_S_S_S_S_S_S_iS_:
[----:B------:R-:W-:Y:S01]  /*0000*/  LDC R1, c[0x0][0x37c] ;  /* 0x0000df00ff017b82 */ /* 0x000fe20000000800 */
[----:B------:R-:W0:Y:S01]  /*0010*/  S2R R2, SR_CTAID.X ;  /* 0x0000000000027919 */ /* 0x000e220000002500 */
[----:B------:R-:W1:Y:S01]  /*0020*/  LDCU UR4, c[0x0][0x420] ;  /* 0x00008400ff0477ac */ /* 0x000e620008000800 */
[----:B------:R-:W-:Y:S01]  /*0030*/  HFMA2 R5, -RZ, RZ, 0, 0 ;  /* 0x00000000ff057431 */ /* 0x000fe200000001ff */
[----:B------:R-:W0:Y:S01]  /*0040*/  S2R R3, SR_TID.X ;  /* 0x0000000000037919 */ /* 0x000e220000002100 */
[----:B------:R-:W0:Y:S01]  /*0050*/  LDCU UR5, c[0x0][0x360] ;  /* 0x00006c00ff0577ac */ /* 0x000e220008000800 */
[----:B------:R-:W2:Y:S01]  /*0060*/  LDCU.64 UR6, c[0x0][0x358] ;  /* 0x00006b00ff0677ac */ /* 0x000ea20008000a00 */
[----:B-1----:R-:W-:Y:S01]  /*0070*/  UISETP.GE.AND UP0, UPT, UR4, 0x1, UPT ;  /* 0x000000010400788c */ /* 0x002fe2000bf06270 */
[----:B0-----:R-:W-:-:S08]  /*0080*/  IMAD R2, R2, UR5, R3 ;  /* 0x0000000502027c24 */ /* 0x001fd0000f8e0203 */
[----:B--2---:R-:W-:Y:S05]  /*0090*/  BRA.U !UP0, `(.L_x_0) ;  /* 0x0000001108207547 */ /* 0x004fea000b800000 */
[----:B------:R-:W0:Y:S01]  /*00a0*/  LDC.64 R4, c[0x0][0x390] ;  /* 0x0000e400ff047b82 */ /* 0x000e220000000a00 */
[----:B------:R-:W1:Y:S01]  /*00b0*/  LDCU.64 UR10, c[0x0][0x410] ;  /* 0x00008200ff0a77ac */ /* 0x000e620008000a00 */
[----:B------:R-:W2:Y:S06]  /*00c0*/  LDCU.64 UR8, c[0x0][0x418] ;  /* 0x00008300ff0877ac */ /* 0x000eac0008000a00 */
[----:B------:R-:W3:Y:S08]  /*00d0*/  LDC.64 R20, c[0x0][0x3c0] ;  /* 0x0000f000ff147b82 */ /* 0x000ef00000000a00 */
[----:B------:R-:W4:Y:S08]  /*00e0*/  LDC.64 R32, c[0x0][0x3a8] ;  /* 0x0000ea00ff207b82 */ /* 0x000f300000000a00 */
[----:B------:R-:W1:Y:S01]  /*00f0*/  LDC.64 R30, c[0x0][0x3d8] ;  /* 0x0000f600ff1e7b82 */ /* 0x000e620000000a00 */
[----:B0-----:R-:W-:-:S06]  /*0100*/  IMAD.WIDE R4, R2, 0x4, R4 ;  /* 0x0000000402047825 */ /* 0x001fcc00078e0204 */
[----:B------:R-:W2:Y:S01]  /*0110*/  LDG.E R5, desc[UR6][R4.64] ;  /* 0x0000000604057981 */ /* 0x000ea2000c1e1900 */
[----:B------:R-:W0:Y:S01]  /*0120*/  LDC.64 R6, c[0x0][0x3f0] ;  /* 0x0000fc00ff067b82 */ /* 0x000e220000000a00 */
[----:B---3--:R-:W-:-:S07]  /*0130*/  IMAD.WIDE R20, R2, 0x4, R20 ;  /* 0x0000000402147825 */ /* 0x008fce00078e0214 */
[----:B------:R-:W3:Y:S01]  /*0140*/  LDC.64 R8, c[0x0][0x408] ;  /* 0x00010200ff087b82 */ /* 0x000ee20000000a00 */
[----:B------:R1:W2:Y:S01]  /*0150*/  LDG.E R4, desc[UR6][R20.64] ;  /* 0x0000000614047981 */ /* 0x0002a2000c1e1900 */
[----:B----4-:R-:W-:-:S06]  /*0160*/  IMAD.WIDE R32, R2, 0x4, R32 ;  /* 0x0000000402207825 */ /* 0x010fcc00078e0220 */
[----:B------:R-:W4:Y:S08]  /*0170*/  LDC.64 R10, c[0x0][0x3a0] ;  /* 0x0000e800ff0a7b82 */ /* 0x000f300000000a00 */
        /* <DEDUP_REMOVED lines=8> */
[----:B------:R-:W4:Y:S01]  /*0200*/  LDC.64 R28, c[0x0][0x3f8] ;  /* 0x0000fe00ff1c7b82 */ /* 0x000f220000000a00 */
[C---:B-1----:R-:W-:Y:S01]  /*0210*/  IMAD.WIDE R30, R2.reuse, 0x4, R30 ;  /* 0x00000004021e7825 */ /* 0x042fe200078e021e */
[----:B------:R-:W2:Y:S06]  /*0220*/  LDG.E R32, desc[UR6][R32.64] ;  /* 0x0000000620207981 */ /* 0x000eac000c1e1900 */
[----:B------:R-:W1:Y:S01]  /*0230*/  LDC.64 R20, c[0x0][0x398] ;  /* 0x0000e600ff147b82 */ /* 0x000e620000000a00 */
[C---:B0-----:R-:W-:Y:S01]  /*0240*/  IMAD.WIDE R6, R2.reuse, 0x4, R6 ;  /* 0x0000000402067825 */ /* 0x041fe200078e0206 */
[----:B------:R-:W2:Y:S03]  /*0250*/  LDG.E R30, desc[UR6][R30.64] ;  /* 0x000000061e1e7981 */ /* 0x000ea6000c1e1900 */
[----:B---3--:R-:W-:-:S02]  /*0260*/  IMAD.WIDE R8, R2, 0x4, R8 ;  /* 0x0000000402087825 */ /* 0x008fc400078e0208 */
[----:B------:R-:W3:Y:S01]  /*0270*/  LDG.E R6, desc[UR6][R6.64] ;  /* 0x0000000606067981 */ /* 0x000ee2000c1e1900 */
[----:B------:R-:W0:Y:S01]  /*0280*/  LDC.64 R34, c[0x0][0x380] ;  /* 0x0000e000ff227b82 */ /* 0x000e220000000a00 */
[C---:B----4-:R-:W-:Y:S02]  /*0290*/  IMAD.WIDE R10, R2.reuse, 0x4, R10 ;  /* 0x00000004020a7825 */ /* 0x050fe400078e020a */
[----:B------:R-:W4:Y:S02]  /*02a0*/  LDG.E R8, desc[UR6][R8.64] ;  /* 0x0000000608087981 */ /* 0x000f24000c1e1900 */
[C---:B------:R-:W-:Y:S02]  /*02b0*/  IMAD.WIDE R12, R2.reuse, 0x4, R12 ;  /* 0x00000004020c7825 */ /* 0x040fe400078e020c */
[----:B------:R-:W4:Y:S02]  /*02c0*/  LDG.E R10, desc[UR6][R10.64] ;  /* 0x000000060a0a7981 */ /* 0x000f24000c1e1900 */
[----:B------:R-:W-:-:S02]  /*02d0*/  IMAD.WIDE R14, R2, 0x4, R14 ;  /* 0x00000004020e7825 */ /* 0x000fc400078e020e */
[----:B------:R-:W4:Y:S02]  /*02e0*/  LDG.E R12, desc[UR6][R12.64] ;  /* 0x000000060c0c7981 */ /* 0x000f24000c1e1900 */
[C---:B------:R-:W-:Y:S02]  /*02f0*/  IMAD.WIDE R16, R2.reuse, 0x4, R16 ;  /* 0x0000000402107825 */ /* 0x040fe400078e0210 */
[----:B------:R-:W4:Y:S02]  /*0300*/  LDG.E R14, desc[UR6][R14.64] ;  /* 0x000000060e0e7981 */ /* 0x000f24000c1e1900 */
[C---:B------:R-:W-:Y:S02]  /*0310*/  IMAD.WIDE R18, R2.reuse, 0x4, R18 ;  /* 0x0000000402127825 */ /* 0x040fe400078e0212 */
[----:B------:R-:W4:Y:S02]  /*0320*/  LDG.E R16, desc[UR6][R16.64] ;  /* 0x0000000610107981 */ /* 0x000f24000c1e1900 */
[----:B------:R-:W-:-:S02]  /*0330*/  IMAD.WIDE R36, R2, 0x4, R36 ;  /* 0x0000000402247825 */ /* 0x000fc400078e0224 */
[----:B------:R-:W4:Y:S02]  /*0340*/  LDG.E R18, desc[UR6][R18.64] ;  /* 0x0000000612127981 */ /* 0x000f24000c1e1900 */
[C---:B-1----:R-:W-:Y:S02]  /*0350*/  IMAD.WIDE R20, R2.reuse, 0x4, R20 ;  /* 0x0000000402147825 */ /* 0x042fe400078e0214 */
[----:B------:R-:W4:Y:S02]  /*0360*/  LDG.E R3, desc[UR6][R36.64] ;  /* 0x0000000624037981 */ /* 0x000f24000c1e1900 */
[C---:B------:R-:W-:Y:S02]  /*0370*/  IMAD.WIDE R22, R2.reuse, 0x4, R22 ;  /* 0x0000000402167825 */ /* 0x040fe400078e0216 */
[----:B------:R-:W5:Y:S02]  /*0380*/  LDG.E R20, desc[UR6][R20.64] ;  /* 0x0000000614147981 */ /* 0x000f64000c1e1900 */
[----:B------:R-:W-:-:S02]  /*0390*/  IMAD.WIDE R24, R2, 0x4, R24 ;  /* 0x0000000402187825 */ /* 0x000fc400078e0218 */
[----:B------:R-:W5:Y:S02]  /*03a0*/  LDG.E R22, desc[UR6][R22.64] ;  /* 0x0000000616167981 */ /* 0x000f64000c1e1900 */
[C---:B------:R-:W-:Y:S02]  /*03b0*/  IMAD.WIDE R26, R2.reuse, 0x4, R26 ;  /* 0x00000004021a7825 */ /* 0x040fe400078e021a */
[----:B------:R-:W5:Y:S02]  /*03c0*/  LDG.E R24, desc[UR6][R24.64] ;  /* 0x0000000618187981 */ /* 0x000f64000c1e1900 */
[C---:B------:R-:W-:Y:S02]  /*03d0*/  IMAD.WIDE R28, R2.reuse, 0x4, R28 ;  /* 0x00000004021c7825 */ /* 0x040fe400078e021c */
[----:B------:R-:W5:Y:S02]  /*03e0*/  LDG.E R26, desc[UR6][R26.64] ;  /* 0x000000061a1a7981 */ /* 0x000f64000c1e1900 */
[----:B0-----:R-:W-:-:S02]  /*03f0*/  IMAD.WIDE R34, R2, 0x4, R34 ;  /* 0x0000000402227825 */ /* 0x001fc400078e0222 */
[----:B------:R-:W5:Y:S04]  /*0400*/  LDG.E R28, desc[UR6][R28.64] ;  /* 0x000000061c1c7981 */ /* 0x000f68000c1e1900 */
[----:B------:R2:W5:Y:S01]  /*0410*/  LDG.E R0, desc[UR6][R34.64] ;  /* 0x0000000622007981 */ /* 0x000562000c1e1900 */
[----:B------:R-:W-:Y:S01]  /*0420*/  UIADD3 UR4, UPT, UPT, -UR4, URZ, URZ ;  /* 0x000000ff04047290 */ /* 0x000fe2000fffe1ff */
[----:B--2---:R-:W-:-:S04]  /*0430*/  FADD R34, R5, R5 ;  /* 0x0000000505227221 */ /* 0x004fc80000000000 */
[----:B------:R-:W-:Y:S01]  /*0440*/  FMUL R34, R5, R34 ;  /* 0x0000002205227220 */ /* 0x000fe20000400000 */
[----:B------:R-:W-:-:S04]  /*0450*/  FADD R9, R4, R4 ;  /* 0x0000000404097221 */ /* 0x000fc80000000000 */
[----:B------:R-:W-:Y:S01]  /*0460*/  FMUL R36, R4, R9 ;  /* 0x0000000904247220 */ /* 0x000fe20000400000 */
[----:B------:R-:W-:-:S04]  /*0470*/  FADD R7, R32, R32 ;  /* 0x0000002020077221 */ /* 0x000fc80000000000 */
[----:B------:R-:W-:Y:S01]  /*0480*/  FMUL R32, R32, R7 ;  /* 0x0000000720207220 */ /* 0x000fe20000400000 */
[----:B------:R-:W-:Y:S01]  /*0490*/  FADD R5, R30, R30 ;  /* 0x0000001e1e057221 */ /* 0x000fe20000000000 */
[----:B---3--:R-:W-:Y:S01]  /*04a0*/  FADD R7, R6, R6 ;  /* 0x0000000606077221 */ /* 0x008fe20000000000 */
[----:B----4-:R-:W-:Y:S02]  /*04b0*/  FADD R9, R8, R8 ;  /* 0x0000000808097221 */ /* 0x010fe40000000000 */
[----:B------:R-:W-:Y:S01]  /*04c0*/  FMUL R30, R30, R5 ;  /* 0x000000051e1e7220 */ /* 0x000fe20000400000 */
[----:B------:R-:W-:Y:S01]  /*04d0*/  FMUL R6, R6, R7 ;  /* 0x0000000706067220 */ /* 0x000fe20000400000 */
[----:B------:R-:W-:Y:S01]  /*04e0*/  MOV R5, RZ ;  /* 0x000000ff00057202 */ /* 0x000fe20000000f00 */
[----:B------:R-:W-:Y:S01]  /*04f0*/  FMUL R8, R8, R9 ;  /* 0x0000000908087220 */ /* 0x000fe20000400000 */
[----:B------:R-:W-:Y:S01]  /*0500*/  FMUL R10, R10, R10 ;  /* 0x0000000a0a0a7220 */ /* 0x000fe20000400000 */
[----:B------:R-:W-:Y:S01]  /*0510*/  FMUL R9, R12, R12 ;  /* 0x0000000c0c097220 */ /* 0x000fe20000400000 */
[----:B------:R-:W-:Y:S01]  /*0520*/  FMUL R14, R14, R14 ;  /* 0x0000000e0e0e7220 */ /* 0x000fe20000400000 */
[----:B------:R-:W-:Y:S01]  /*0530*/  FMUL R16, R16, R16 ;  /* 0x0000001010107220 */ /* 0x000fe20000400000 */
[----:B------:R-:W-:Y:S01]  /*0540*/  FMUL R18, R18, R18 ;  /* 0x0000001212127220 */ /* 0x000fe20000400000 */
[----:B------:R-:W-:-:S07]  /*0550*/  FMUL R7, R3, R3 ;  /* 0x0000000303077220 */ /* 0x000fce0000400000 */
.L_x_15:
[----:B------:R-:W-:Y:S02]  /*0560*/  MOV R12, UR10 ;  /* 0x0000000a000c7c02 */ /* 0x000fe40008000f00 */
[----:B------:R-:W-:-:S05]  /*0570*/  MOV R13, UR11 ;  /* 0x0000000b000d7c02 */ /* 0x000fca0008000f00 */
[----:B------:R-:W2:Y:S01]  /*0580*/  LDG.E R11, desc[UR6][R12.64] ;  /* 0x000000060c0b7981 */ /* 0x000ea2000c1e1900 */
[----:B------:R-:W0:Y:S01]  /*0590*/  MUFU.RCP R15, R34 ;  /* 0x00000022000f7308 */ /* 0x000e220000001000 */
[----:B------:R-:W-:Y:S01]  /*05a0*/  UIADD3 UR4, UPT, UPT, UR4, 0x1, URZ ;  /* 0x0000000104047890 */ /* 0x000fe2000fffe0ff */
[----:B------:R-:W-:Y:S03]  /*05b0*/  BSSY.RECONVERGENT B0, `(.L_x_1) ;  /* 0x000000f000007945 */ /* 0x000fe60003800200 */
[----:B------:R-:W-:Y:S01]  /*05c0*/  UISETP.NE.AND UP2, UPT, UR4, URZ, UPT ;  /* 0x000000ff0400728c */ /* 0x000fe2000bf45270 */
[----:B0-----:R-:W-:-:S04]  /*05d0*/  FFMA R4, -R34, R15, 1 ;  /* 0x3f80000022047423 */ /* 0x001fc8000000010f */
[----:B------:R-:W-:Y:S01]  /*05e0*/  FFMA R4, R15, R4, R15 ;  /* 0x000000040f047223 */ /* 0x000fe2000000000f */
[----:B--2---:R-:W-:-:S04]  /*05f0*/  FADD R3, -R7, R11 ;  /* 0x0000000b07037221 */ /* 0x004fc80000000100 */
[----:B------:R-:W0:Y:S01]  /*0600*/  FCHK P0, -R3, R34 ;  /* 0x0000002203007302 */ /* 0x000e220000000100 */
[----:B------:R-:W-:-:S04]  /*0610*/  FFMA R15, -R3, R4, RZ ;  /* 0x00000004030f7223 */ /* 0x000fc800000001ff */
[----:B------:R-:W-:-:S04]  /*0620*/  FFMA R17, -R34, R15, -R3 ;  /* 0x0000000f22117223 */ /* 0x000fc80000000903 */
[----:B------:R-:W-:Y:S01]  /*0630*/  FFMA R4, R4, R17, R15 ;  /* 0x0000001104047223 */ /* 0x000fe2000000000f */
[----:B0-----:R-:W-:Y:S06]  /*0640*/  @!P0 BRA `(.L_x_2) ;  /* 0x0000000000148947 */ /* 0x001fec0003800000 */
[----:B------:R-:W-:Y:S01]  /*0650*/  FADD R3, -R3, -RZ ;  /* 0x800000ff03037221 */ /* 0x000fe20000000100 */
[----:B------:R-:W-:Y:S02]  /*0660*/  MOV R4, R34 ;  /* 0x0000002200047202 */ /* 0x000fe40000000f00 */
[----:B------:R-:W-:-:S07]  /*0670*/  MOV R12, 0x690 ;  /* 0x00000690000c7802 */ /* 0x000fce0000000f00 */
[----:B-----5:R-:W-:Y:S05]  /*0680*/  CALL.REL.NOINC `($__internal_0_$__cuda_sm3x_div_rn_noftz_f32_slowpath) ;  /* 0x0000000800b47944 */ /* 0x020fea0003c00000 */
[----:B------:R-:W-:-:S07]  /*0690*/  MOV R4, R17 ;  /* 0x0000001100047202 */ /* 0x000fce0000000f00 */
.L_x_2:
[----:B------:R-:W-:Y:S05]  /*06a0*/  BSYNC.RECONVERGENT B0 ;  /* 0x0000000000007941 */ /* 0x000fea0003800200 */
.L_x_1:
[----:B------:R-:W-:Y:S01]  /*06b0*/  HFMA2 R3, -RZ, RZ, 0.96630859375, -0.0022525787353515625 ;  /* 0x3bbb989dff037431 */ /* 0x000fe200000001ff */
[----:B------:R-:W-:Y:S01]  /*06c0*/  MOV R12, 0x437c0000 ;  /* 0x437c0000000c7802 */ /* 0x000fe20000000f00 */
[----:B------:R-:W0:Y:S01]  /*06d0*/  MUFU.RCP R15, R32 ;  /* 0x00000020000f7308 */ /* 0x000e220000001000 */
[----:B------:R-:W-:Y:S02]  /*06e0*/  BSSY.RECONVERGENT B0, `(.L_x_3) ;  /* 0x0000016000007945 */ /* 0x000fe40003800200 */
[----:B------:R-:W-:-:S04]  /*06f0*/  FFMA.SAT R3, R4, R3, 0.5 ;  /* 0x3f00000004037423 */ /* 0x000fc80000002003 */
[----:B------:R-:W-:-:S04]  /*0700*/  FFMA.RM R12, R3, R12, 12582913 ;  /* 0x4b400001030c7423 */ /* 0x000fc8000000400c */
[----:B------:R-:W-:Y:S01]  /*0710*/  FADD R3, R12, -12583039 ;  /* 0xcb40007f0c037421 */ /* 0x000fe20000000000 */
[----:B0-----:R-:W-:Y:S01]  /*0720*/  FFMA R17, -R32, R15, 1 ;  /* 0x3f80000020117423 */ /* 0x001fe2000000010f */
[----:B------:R-:W-:Y:S02]  /*0730*/  SHF.L.U32 R12, R12, 0x17, RZ ;  /* 0x000000170c0c7819 */ /* 0x000fe400000006ff */
[----:B------:R-:W-:Y:S01]  /*0740*/  FFMA R3, R4, 1.4426950216293334961, -R3 ;  /* 0x3fb8aa3b04037823 */ /* 0x000fe20000000803 */
[----:B------:R-:W-:-:S03]  /*0750*/  FFMA R17, R15, R17, R15 ;  /* 0x000000110f117223 */ /* 0x000fc6000000000f */
[----:B------:R-:W-:Y:S01]  /*0760*/  FFMA R4, R4, 1.925963033500011079e-08, R3 ;  /* 0x32a5706004047823 */ /* 0x000fe20000000003 */
[----:B------:R-:W-:-:S03]  /*0770*/  FADD R3, -R10, R11 ;  /* 0x0000000b0a037221 */ /* 0x000fc60000000100 */
[----:B------:R-:W0:Y:S01]  /*0780*/  MUFU.EX2 R13, R4 ;  /* 0x00000004000d7308 */ /* 0x000e220000000800 */
[----:B------:R-:W-:-:S04]  /*0790*/  FFMA R15, -R3, R17, RZ ;  /* 0x00000011030f7223 */ /* 0x000fc800000001ff */
[----:B------:R-:W-:-:S03]  /*07a0*/  FFMA R19, -R32, R15, -R3 ;  /* 0x0000000f20137223 */ /* 0x000fc60000000903 */
[----:B------:R-:W1:Y:S01]  /*07b0*/  FCHK P0, -R3, R32 ;  /* 0x0000002003007302 */ /* 0x000e620000000100 */
[----:B------:R-:W-:Y:S01]  /*07c0*/  FFMA R17, R17, R19, R15 ;  /* 0x0000001311117223 */ /* 0x000fe2000000000f */
[----:B0-----:R-:W-:-:S04]  /*07d0*/  FMUL R13, R12, R13 ;  /* 0x0000000d0c0d7220 */ /* 0x001fc80000400000 */
[----:B-----5:R-:W-:Y:S01]  /*07e0*/  FFMA R15, R0, R13, RZ ;  /* 0x0000000d000f7223 */ /* 0x020fe200000000ff */
[----:B-1----:R-:W-:Y:S06]  /*07f0*/  @!P0 BRA `(.L_x_4) ;  /* 0x0000000000108947 */ /* 0x002fec0003800000 */
[----:B------:R-:W-:Y:S01]  /*0800*/  FADD R3, -R3, -RZ ;  /* 0x800000ff03037221 */ /* 0x000fe20000000100 */
[----:B------:R-:W-:Y:S02]  /*0810*/  MOV R4, R32 ;  /* 0x0000002000047202 */ /* 0x000fe40000000f00 */
[----:B------:R-:W-:-:S07]  /*0820*/  MOV R12, 0x840 ;  /* 0x00000840000c7802 */ /* 0x000fce0000000f00 */
[----:B------:R-:W-:Y:S05]  /*0830*/  CALL.REL.NOINC `($__internal_0_$__cuda_sm3x_div_rn_noftz_f32_slowpath) ;  /* 0x0000000800487944 */ /* 0x000fea0003c00000 */
.L_x_4:
[----:B------:R-:W-:Y:S05]  /*0840*/  BSYNC.RECONVERGENT B0 ;  /* 0x0000000000007941 */ /* 0x000fea0003800200 */
.L_x_3:
[----:B------:R-:W-:Y:S01]  /*0850*/  HFMA2 R4, -RZ, RZ, 0.96630859375, -0.0022525787353515625 ;  /* 0x3bbb989dff047431 */ /* 0x000fe200000001ff */
[----:B------:R-:W-:Y:S01]  /*0860*/  MOV R12, 0x437c0000 ;  /* 0x437c0000000c7802 */ /* 0x000fe20000000f00 */
[----:B------:R-:W0:Y:S01]  /*0870*/  MUFU.RCP R19, R36 ;  /* 0x0000002400137308 */ /* 0x000e220000001000 */
[----:B------:R-:W-:Y:S02]  /*0880*/  BSSY.RECONVERGENT B0, `(.L_x_5) ;  /* 0x0000016000007945 */ /* 0x000fe40003800200 */
[----:B------:R-:W-:-:S04]  /*0890*/  FFMA.SAT R3, R17, R4, 0.5 ;  /* 0x3f00000011037423 */ /* 0x000fc80000002004 */
[----:B------:R-:W-:Y:S01]  /*08a0*/  FFMA.RM R4, R3, R12, 12582913 ;  /* 0x4b40000103047423 */ /* 0x000fe2000000400c */
[----:B------:R-:W-:-:S03]  /*08b0*/  FADD R3, -R9, R11 ;  /* 0x0000000b09037221 */ /* 0x000fc60000000100 */
[C---:B------:R-:W-:Y:S01]  /*08c0*/  FADD R12, R4.reuse, -12583039 ;  /* 0xcb40007f040c7421 */ /* 0x040fe20000000000 */
[----:B------:R-:W-:Y:S01]  /*08d0*/  FCHK P0, -R3, R36 ;  /* 0x0000002403007302 */ /* 0x000fe20000000100 */
[----:B------:R-:W-:Y:S02]  /*08e0*/  SHF.L.U32 R4, R4, 0x17, RZ ;  /* 0x0000001704047819 */ /* 0x000fe400000006ff */
[----:B------:R-:W-:-:S04]  /*08f0*/  FFMA R12, R17, 1.4426950216293334961, -R12 ;  /* 0x3fb8aa3b110c7823 */ /* 0x000fc8000000080c */
[----:B------:R-:W-:Y:S01]  /*0900*/  FFMA R12, R17, 1.925963033500011079e-08, R12 ;  /* 0x32a57060110c7823 */ /* 0x000fe2000000000c */
[----:B0-----:R-:W-:-:S03]  /*0910*/  FFMA R17, -R36, R19, 1 ;  /* 0x3f80000024117423 */ /* 0x001fc60000000113 */
[----:B------:R-:W0:Y:S01]  /*0920*/  MUFU.EX2 R13, R12 ;  /* 0x0000000c000d7308 */ /* 0x000e220000000800 */
[----:B------:R-:W-:-:S04]  /*0930*/  FFMA R17, R19, R17, R19 ;  /* 0x0000001113117223 */ /* 0x000fc80000000013 */
[----:B------:R-:W-:-:S04]  /*0940*/  FFMA R19, -R3, R17, RZ ;  /* 0x0000001103137223 */ /* 0x000fc800000001ff */
[----:B------:R-:W-:-:S04]  /*0950*/  FFMA R21, -R36, R19, -R3 ;  /* 0x0000001324157223 */ /* 0x000fc80000000903 */
[----:B------:R-:W-:Y:S01]  /*0960*/  FFMA R17, R17, R21, R19 ;  /* 0x0000001511117223 */ /* 0x000fe20000000013 */
[----:B0-----:R-:W-:-:S04]  /*0970*/  FMUL R4, R4, R13 ;  /* 0x0000000d04047220 */ /* 0x001fc80000400000 */
[----:B------:R-:W-:Y:S01]  /*0980*/  FFMA R15, R20, R4, R15 ;  /* 0x00000004140f7223 */ /* 0x000fe2000000000f */
[----:B------:R-:W-:Y:S06]  /*0990*/  @!P0 BRA `(.L_x_6) ;  /* 0x0000000000108947 */ /* 0x000fec0003800000 */
[----:B------:R-:W-:Y:S01]  /*09a0*/  FADD R3, -R3, -RZ ;  /* 0x800000ff03037221 */ /* 0x000fe20000000100 */
[----:B------:R-:W-:Y:S02]  /*09b0*/  MOV R4, R36 ;  /* 0x0000002400047202 */ /* 0x000fe40000000f00 */
[----:B------:R-:W-:-:S07]  /*09c0*/  MOV R12, 0x9e0 ;  /* 0x000009e0000c7802 */ /* 0x000fce0000000f00 */
[----:B------:R-:W-:Y:S05]  /*09d0*/  CALL.REL.NOINC `($__internal_0_$__cuda_sm3x_div_rn_noftz_f32_slowpath) ;  /* 0x0000000400e07944 */ /* 0x000fea0003c00000 */
.L_x_6:
[----:B------:R-:W-:Y:S05]  /*09e0*/  BSYNC.RECONVERGENT B0 ;  /* 0x0000000000007941 */ /* 0x000fea0003800200 */
.L_x_5:
        /* <DEDUP_REMOVED lines=25> */
.L_x_8:
[----:B------:R-:W-:Y:S05]  /*0b80*/  BSYNC.RECONVERGENT B0 ;  /* 0x0000000000007941 */ /* 0x000fea0003800200 */
.L_x_7:
        /* <DEDUP_REMOVED lines=25> */
.L_x_10:
[----:B------:R-:W-:Y:S05]  /*0d20*/  BSYNC.RECONVERGENT B0 ;  /* 0x0000000000007941 */ /* 0x000fea0003800200 */
.L_x_9:
        /* <DEDUP_REMOVED lines=25> */
[----:B------:R-:W-:-:S07]  /*0ec0*/  MOV R11, R17 ;  /* 0x00000011000b7202 */ /* 0x000fce0000000f00 */
.L_x_12:
[----:B------:R-:W-:Y:S05]  /*0ed0*/  BSYNC.RECONVERGENT B0 ;  /* 0x0000000000007941 */ /* 0x000fea0003800200 */
.L_x_11:
[----:B------:R-:W-:Y:S02]  /*0ee0*/  MOV R12, UR8 ;  /* 0x00000008000c7c02 */ /* 0x000fe40008000f00 */
[----:B------:R-:W-:-:S05]  /*0ef0*/  MOV R13, UR9 ;  /* 0x00000009000d7c02 */ /* 0x000fca0008000f00 */
[----:B------:R0:W2:Y:S01]  /*0f00*/  LDG.E R12, desc[UR6][R12.64] ;  /* 0x000000060c0c7981 */ /* 0x0000a2000c1e1900 */
[----:B------:R-:W-:Y:S01]  /*0f10*/  HFMA2 R4, -RZ, RZ, 0.96630859375, -0.0022525787353515625 ;  /* 0x3bbb989dff047431 */ /* 0x000fe200000001ff */
[----:B------:R-:W-:Y:S01]  /*0f20*/  MOV R17, 0x437c0000 ;  /* 0x437c000000117802 */ /* 0x000fe20000000f00 */
[----:B------:R-:W-:Y:S03]  /*0f30*/  BSSY.RECONVERGENT B0, `(.L_x_13) ;  /* 0x0000018000007945 */ /* 0x000fe60003800200 */
[----:B------:R-:W-:-:S04]  /*0f40*/  FFMA.SAT R3, R11, R4, 0.5 ;  /* 0x3f0000000b037423 */ /* 0x000fc80000002004 */
[----:B------:R-:W-:-:S04]  /*0f50*/  FFMA.RM R3, R3, R17, 12582913 ;  /* 0x4b40000103037423 */ /* 0x000fc80000004011 */
[C---:B------:R-:W-:Y:S01]  /*0f60*/  FADD R4, R3.reuse, -12583039 ;  /* 0xcb40007f03047421 */ /* 0x040fe20000000000 */
[----:B------:R-:W-:-:S03]  /*0f70*/  SHF.L.U32 R3, R3, 0x17, RZ ;  /* 0x0000001703037819 */ /* 0x000fc600000006ff */
[----:B------:R-:W-:-:S04]  /*0f80*/  FFMA R4, R11, 1.4426950216293334961, -R4 ;  /* 0x3fb8aa3b0b047823 */ /* 0x000fc80000000804 */
[----:B------:R-:W-:-:S06]  /*0f90*/  FFMA R4, R11, 1.925963033500011079e-08, R4 ;  /* 0x32a570600b047823 */ /* 0x000fcc0000000004 */
[----:B------:R-:W1:Y:S02]  /*0fa0*/  MUFU.EX2 R4, R4 ;  /* 0x0000000400047308 */ /* 0x000e640000000800 */
[----:B-1----:R-:W-:-:S04]  /*0fb0*/  FMUL R3, R3, R4 ;  /* 0x0000000403037220 */ /* 0x002fc80000400000 */
[----:B------:R-:W-:-:S04]  /*0fc0*/  FFMA R15, R28, R3, R15 ;  /* 0x000000031c0f7223 */ /* 0x000fc8000000000f */
[----:B------:R-:W0:Y:S02]  /*0fd0*/  MUFU.RCP R11, R15 ;  /* 0x0000000f000b7308 */ /* 0x000e240000001000 */
[C---:B0-----:R-:W-:Y:S01]  /*0fe0*/  FFMA R13, -R15.reuse, R11, 1 ;  /* 0x3f8000000f0d7423 */ /* 0x041fe2000000010b */
[----:B--2---:R-:W-:-:S04]  /*0ff0*/  FADD R12, -R15, R12 ;  /* 0x0000000c0f0c7221 */ /* 0x004fc80000000100 */
[----:B------:R-:W-:Y:S01]  /*1000*/  FMUL R3, R12, R12 ;  /* 0x0000000c0c037220 */ /* 0x000fe20000400000 */
[----:B------:R-:W-:-:S03]  /*1010*/  FFMA R12, R11, R13, R11 ;  /* 0x0000000d0b0c7223 */ /* 0x000fc6000000000b */
[----:B------:R-:W0:Y:S01]  /*1020*/  FCHK P0, R3, R15 ;  /* 0x0000000f03007302 */ /* 0x000e220000000000 */
[----:B------:R-:W-:-:S04]  /*1030*/  FFMA R11, R3, R12, RZ ;  /* 0x0000000c030b7223 */ /* 0x000fc800000000ff */
[----:B------:R-:W-:-:S04]  /*1040*/  FFMA R4, -R15, R11, R3 ;  /* 0x0000000b0f047223 */ /* 0x000fc80000000103 */
[----:B------:R-:W-:Y:S01]  /*1050*/  FFMA R4, R12, R4, R11 ;  /* 0x000000040c047223 */ /* 0x000fe2000000000b */
[----:B0-----:R-:W-:Y:S06]  /*1060*/  @!P0 BRA `(.L_x_14) ;  /* 0x0000000000108947 */ /* 0x001fec0003800000 */
[----:B------:R-:W-:Y:S02]  /*1070*/  MOV R4, R15 ;  /* 0x0000000f00047202 */ /* 0x000fe40000000f00 */
[----:B------:R-:W-:-:S07]  /*1080*/  MOV R12, 0x10a0 ;  /* 0x000010a0000c7802 */ /* 0x000fce0000000f00 */
[----:B------:R-:W-:Y:S05]  /*1090*/  CALL.REL.NOINC `($__internal_0_$__cuda_sm3x_div_rn_noftz_f32_slowpath) ;  /* 0x0000000000307944 */ /* 0x000fea0003c00000 */
[----:B------:R-:W-:-:S07]  /*10a0*/  MOV R4, R17 ;  /* 0x0000001100047202 */ /* 0x000fce0000000f00 */
.L_x_14:
[----:B------:R-:W-:Y:S05]  /*10b0*/  BSYNC.RECONVERGENT B0 ;  /* 0x0000000000007941 */ /* 0x000fea0003800200 */
.L_x_13:
[----:B------:R-:W-:Y:S01]  /*10c0*/  UIADD3 UR8, UP0, UPT, UR8, 0x4, URZ ;  /* 0x0000000408087890 */ /* 0x000fe2000ff1e0ff */
[----:B------:R-:W-:Y:S01]  /*10d0*/  FADD R5, R4, R5 ;  /* 0x0000000504057221 */ /* 0x000fe20000000000 */
[----:B------:R-:W-:Y:S02]  /*10e0*/  UIADD3 UR10, UP1, UPT, UR10, 0x4, URZ ;  /* 0x000000040a0a7890 */ /* 0x000fe4000ff3e0ff */
[----:B------:R-:W-:Y:S02]  /*10f0*/  UIADD3.X UR9, UPT, UPT, URZ, UR9, URZ, UP0, !UPT ;  /* 0x00000009ff097290 */ /* 0x000fe400087fe4ff */
[----:B------:R-:W-:Y:S01]  /*1100*/  UIADD3.X UR11, UPT, UPT, URZ, UR11, URZ, UP1, !UPT ;  /* 0x0000000bff0b7290 */ /* 0x000fe20008ffe4ff */
[----:B------:R-:W-:Y:S11]  /*1110*/  BRA.U UP2, `(.L_x_15) ;  /* 0xfffffff502107547 */ /* 0x000ff6000b83ffff */
.L_x_0:
[----:B------:R-:W0:Y:S02]  /*1120*/  LDC.64 R6, c[0x0][0x428] ;  /* 0x00010a00ff067b82 */ /* 0x000e240000000a00 */
[----:B0-----:R-:W-:-:S05]  /*1130*/  IMAD.WIDE R2, R2, 0x4, R6 ;  /* 0x0000000402027825 */ /* 0x001fca00078e0206 */
[----:B------:R-:W-:Y:S01]  /*1140*/  STG.E desc[UR6][R2.64], R5 ;  /* 0x0000000502007986 */ /* 0x000fe2000c101906 */
[----:B------:R-:W-:Y:S05]  /*1150*/  EXIT ;  /* 0x000000000000794d */ /* 0x000fea0003800000 */
        .weak           $__internal_0_$__cuda_sm3x_div_rn_noftz_f32_slowpath
        .type           $__internal_0_$__cuda_sm3x_div_rn_noftz_f32_slowpath,@function
        .size           $__internal_0_$__cuda_sm3x_div_rn_noftz_f32_slowpath,(.L_x_28 - $__internal_0_$__cuda_sm3x_div_rn_noftz_f32_slowpath)
$__internal_0_$__cuda_sm3x_div_rn_noftz_f32_slowpath:
[----:B------:R-:W-:Y:S01]  /*1160*/  SHF.R.U32.HI R13, RZ, 0x17, R4 ;  /* 0x00000017ff0d7819 */ /* 0x000fe20000011604 */
[----:B------:R-:W-:Y:S01]  /*1170*/  BSSY.RECONVERGENT B1, `(.L_x_16) ;  /* 0x0000062000017945 */ /* 0x000fe20003800200 */
[----:B------:R-:W-:Y:S02]  /*1180*/  SHF.R.U32.HI R19, RZ, 0x17, R3 ;  /* 0x00000017ff137819 */ /* 0x000fe40000011603 */
[----:B------:R-:W-:Y:S02]  /*1190*/  LOP3.LUT R13, R13, 0xff, RZ, 0xc0, !PT ;  /* 0x000000ff0d0d7812 */ /* 0x000fe400078ec0ff */
[----:B------:R-:W-:Y:S02]  /*11a0*/  LOP3.LUT R19, R19, 0xff, RZ, 0xc0, !PT ;  /* 0x000000ff13137812 */ /* 0x000fe400078ec0ff */
[----:B------:R-:W-:Y:S02]  /*11b0*/  IADD3 R23, PT, PT, R13, -0x1, RZ ;  /* 0xffffffff0d177810 */ /* 0x000fe40007ffe0ff */
[----:B------:R-:W-:-:S02]  /*11c0*/  IADD3 R21, PT, PT, R19, -0x1, RZ ;  /* 0xffffffff13157810 */ /* 0x000fc40007ffe0ff */
[----:B------:R-:W-:-:S04]  /*11d0*/  ISETP.GT.U32.AND P0, PT, R23, 0xfd, PT ;  /* 0x000000fd1700780c */ /* 0x000fc80003f04070 */
[----:B------:R-:W-:-:S13]  /*11e0*/  ISETP.GT.U32.OR P0, PT, R21, 0xfd, P0 ;  /* 0x000000fd1500780c */ /* 0x000fda0000704470 */
[----:B------:R-:W-:Y:S01]  /*11f0*/  @!P0 MOV R17, RZ ;  /* 0x000000ff00118202 */ /* 0x000fe20000000f00 */
[----:B------:R-:W-:Y:S06]  /*1200*/  @!P0 BRA `(.L_x_17) ;  /* 0x00000000005c8947 */ /* 0x000fec0003800000 */
[----:B------:R-:W-:Y:S02]  /*1210*/  FSETP.GTU.FTZ.AND P0, PT, |R3|, +INF , PT ;  /* 0x7f8000000300780b */ /* 0x000fe40003f1c200 */
[----:B------:R-:W-:-:S04]  /*1220*/  FSETP.GTU.FTZ.AND P1, PT, |R4|, +INF , PT ;  /* 0x7f8000000400780b */ /* 0x000fc80003f3c200 */
[----:B------:R-:W-:-:S13]  /*1230*/  PLOP3.LUT P0, PT, P0, P1, PT, 0xf8, 0x8f ;  /* 0x00000000008f781c */ /* 0x000fda0000703f70 */
[----:B------:R-:W-:Y:S05]  /*1240*/  @P0 BRA `(.L_x_18) ;  /* 0x00000004004c0947 */ /* 0x000fea0003800000 */
[----:B------:R-:W-:-:S13]  /*1250*/  LOP3.LUT P0, RZ, R4, 0x7fffffff, R3, 0xc8, !PT ;  /* 0x7fffffff04ff7812 */ /* 0x000fda000780c803 */
[----:B------:R-:W-:Y:S05]  /*1260*/  @!P0 BRA `(.L_x_19) ;  /* 0x00000004003c8947 */ /* 0x000fea0003800000 */
[C---:B------:R-:W-:Y:S02]  /*1270*/  FSETP.NEU.FTZ.AND P2, PT, |R3|.reuse, +INF , PT ;  /* 0x7f8000000300780b */ /* 0x040fe40003f5d200 */
[----:B------:R-:W-:Y:S02]  /*1280*/  FSETP.NEU.FTZ.AND P1, PT, |R4|, +INF , PT ;  /* 0x7f8000000400780b */ /* 0x000fe40003f3d200 */
[----:B------:R-:W-:-:S11]  /*1290*/  FSETP.NEU.FTZ.AND P0, PT, |R3|, +INF , PT ;  /* 0x7f8000000300780b */ /* 0x000fd60003f1d200 */
[----:B------:R-:W-:Y:S05]  /*12a0*/  @!P1 BRA !P2, `(.L_x_19) ;  /* 0x00000004002c9947 */ /* 0x000fea0005000000 */
[----:B------:R-:W-:-:S04]  /*12b0*/  LOP3.LUT P2, RZ, R3, 0x7fffffff, RZ, 0xc0, !PT ;  /* 0x7fffffff03ff7812 */ /* 0x000fc8000784c0ff */
[----:B------:R-:W-:-:S13]  /*12c0*/  PLOP3.LUT P1, PT, P1, P2, PT, 0x2f, 0xf2 ;  /* 0x0000000000f2781c */ /* 0x000fda0000f24577 */
[----:B------:R-:W-:Y:S05]  /*12d0*/  @P1 BRA `(.L_x_20) ;  /* 0x0000000400181947 */ /* 0x000fea0003800000 */
[----:B------:R-:W-:-:S04]  /*12e0*/  LOP3.LUT P1, RZ, R4, 0x7fffffff, RZ, 0xc0, !PT ;  /* 0x7fffffff04ff7812 */ /* 0x000fc8000782c0ff */
[----:B------:R-:W-:-:S13]  /*12f0*/  PLOP3.LUT P0, PT, P0, P1, PT, 0x2f, 0xf2 ;  /* 0x0000000000f2781c */ /* 0x000fda0000702577 */
[----:B------:R-:W-:Y:S05]  /*1300*/  @P0 BRA `(.L_x_21) ;  /* 0x0000000400000947 */ /* 0x000fea0003800000 */
[----:B------:R-:W-:Y:S02]  /*1310*/  ISETP.GE.AND P0, PT, R21, RZ, PT ;  /* 0x000000ff1500720c */ /* 0x000fe40003f06270 */
[----:B------:R-:W-:-:S11]  /*1320*/  ISETP.GE.AND P1, PT, R23, RZ, PT ;  /* 0x000000ff1700720c */ /* 0x000fd60003f26270 */
[----:B------:R-:W-:Y:S01]  /*1330*/  @P0 MOV R17, RZ ;  /* 0x000000ff00110202 */ /* 0x000fe20000000f00 */
[----:B------:R-:W-:Y:S01]  /*1340*/  @!P0 FFMA R3, R3, 1.84467440737095516160e+19, RZ ;  /* 0x5f80000003038823 */ /* 0x000fe200000000ff */
[----:B------:R-:W-:Y:S01]  /*1350*/  @!P0 MOV R17, 0xffffffc0 ;  /* 0xffffffc000118802 */ /* 0x000fe20000000f00 */
[----:B------:R-:W-:-:S03]  /*1360*/  @!P1 FFMA R4, R4, 1.84467440737095516160e+19, RZ ;  /* 0x5f80000004049823 */ /* 0x000fc600000000ff */
[----:B------:R-:W-:-:S07]  /*1370*/  @!P1 IADD3 R17, PT, PT, R17, 0x40, RZ ;  /* 0x0000004011119810 */ /* 0x000fce0007ffe0ff */
.L_x_17:
[----:B------:R-:W-:Y:S01]  /*1380*/  LEA R21, R13, 0xc0800000, 0x17 ;  /* 0xc08000000d157811 */ /* 0x000fe200078eb8ff */
[----:B------:R-:W-:Y:S03]  /*1390*/  BSSY.RECONVERGENT B2, `(.L_x_22) ;  /* 0x0000036000027945 */ /* 0x000fe60003800200 */
[----:B------:R-:W-:Y:S02]  /*13a0*/  IADD3 R25, PT, PT, -R21, R4, RZ ;  /* 0x0000000415197210 */ /* 0x000fe40007ffe1ff */
[----:B------:R-:W-:Y:S02]  /*13b0*/  IADD3 R21, PT, PT, R19, -0x7f, RZ ;  /* 0xffffff8113157810 */ /* 0x000fe40007ffe0ff */
[----:B------:R-:W0:Y:S01]  /*13c0*/  MUFU.RCP R4, R25 ;  /* 0x0000001900047308 */ /* 0x000e220000001000 */
[----:B------:R-:W-:Y:S02]  /*13d0*/  FADD.FTZ R23, -R25, -RZ ;  /* 0x800000ff19177221 */ /* 0x000fe40000010100 */
[C---:B------:R-:W-:Y:S01]  /*13e0*/  IMAD R3, R21.reuse, -0x800000, R3 ;  /* 0xff80000015037824 */ /* 0x040fe200078e0203 */
[----:B------:R-:W-:-:S04]  /*13f0*/  IADD3 R21, PT, PT, R21, 0x7f, -R13 ;  /* 0x0000007f15157810 */ /* 0x000fc80007ffe80d */
[----:B------:R-:W-:Y:S01]  /*1400*/  IADD3 R21, PT, PT, R21, R17, RZ ;  /* 0x0000001115157210 */ /* 0x000fe20007ffe0ff */
[----:B0-----:R-:W-:-:S04]  /*1410*/  FFMA R19, R4, R23, 1 ;  /* 0x3f80000004137423 */ /* 0x001fc80000000017 */
[----:B------:R-:W-:-:S04]  /*1420*/  FFMA R4, R4, R19, R4 ;  /* 0x0000001304047223 */ /* 0x000fc80000000004 */
[----:B------:R-:W-:-:S04]  /*1430*/  FFMA R19, R3, R4, RZ ;  /* 0x0000000403137223 */ /* 0x000fc800000000ff */
[----:B------:R-:W-:-:S04]  /*1440*/  FFMA R27, R23, R19, R3 ;  /* 0x00000013171b7223 */ /* 0x000fc80000000003 */
[----:B------:R-:W-:-:S04]  /*1450*/  FFMA R19, R4, R27, R19 ;  /* 0x0000001b04137223 */ /* 0x000fc80000000013 */
[----:B------:R-:W-:-:S04]  /*1460*/  FFMA R3, R23, R19, R3 ;  /* 0x0000001317037223 */ /* 0x000fc80000000003 */
[----:B------:R-:W-:-:S05]  /*1470*/  FFMA R23, R4, R3, R19 ;  /* 0x0000000304177223 */ /* 0x000fca0000000013 */
[----:B------:R-:W-:-:S04]  /*1480*/  SHF.R.U32.HI R13, RZ, 0x17, R23 ;  /* 0x00000017ff0d7819 */ /* 0x000fc80000011617 */
[----:B------:R-:W-:-:S04]  /*1490*/  LOP3.LUT R13, R13, 0xff, RZ, 0xc0, !PT ;  /* 0x000000ff0d0d7812 */ /* 0x000fc800078ec0ff */
[----:B------:R-:W-:-:S04]  /*14a0*/  IADD3 R13, PT, PT, R13, R21, RZ ;  /* 0x000000150d0d7210 */ /* 0x000fc80007ffe0ff */
[----:B------:R-:W-:-:S04]  /*14b0*/  IADD3 R17, PT, PT, R13, -0x1, RZ ;  /* 0xffffffff0d117810 */ /* 0x000fc80007ffe0ff */
[----:B------:R-:W-:-:S13]  /*14c0*/  ISETP.GE.U32.AND P0, PT, R17, 0xfe, PT ;  /* 0x000000fe1100780c */ /* 0x000fda0003f06070 */
[----:B------:R-:W-:Y:S05]  /*14d0*/  @!P0 BRA `(.L_x_23) ;  /* 0x0000000000808947 */ /* 0x000fea0003800000 */
[----:B------:R-:W-:-:S13]  /*14e0*/  ISETP.GT.AND P0, PT, R13, 0xfe, PT ;  /* 0x000000fe0d00780c */ /* 0x000fda0003f04270 */
[----:B------:R-:W-:Y:S05]  /*14f0*/  @P0 BRA `(.L_x_24) ;  /* 0x00000000006c0947 */ /* 0x000fea0003800000 */
[----:B------:R-:W-:-:S13]  /*1500*/  ISETP.GE.AND P0, PT, R13, 0x1, PT ;  /* 0x000000010d00780c */ /* 0x000fda0003f06270 */
[----:B------:R-:W-:Y:S05]  /*1510*/  @P0 BRA `(.L_x_25) ;  /* 0x0000000000740947 */ /* 0x000fea0003800000 */
[----:B------:R-:W-:Y:S02]  /*1520*/  ISETP.GE.AND P0, PT, R13, -0x18, PT ;  /* 0xffffffe80d00780c */ /* 0x000fe40003f06270 */
[----:B------:R-:W-:-:S11]  /*1530*/  LOP3.LUT R23, R23, 0x80000000, RZ, 0xc0, !PT ;  /* 0x8000000017177812 */ /* 0x000fd600078ec0ff */
[----:B------:R-:W-:Y:S05]  /*1540*/  @!P0 BRA `(.L_x_25) ;  /* 0x0000000000688947 */ /* 0x000fea0003800000 */
[CCC-:B------:R-:W-:Y:S01]  /*1550*/  FFMA.RZ R17, R4.reuse, R3.reuse, R19.reuse ;  /* 0x0000000304117223 */ /* 0x1c0fe2000000c013 */
[C---:B------:R-:W-:Y:S02]  /*1560*/  ISETP.NE.AND P2, PT, R13.reuse, RZ, PT ;  /* 0x000000ff0d00720c */ /* 0x040fe40003f45270 */
[----:B------:R-:W-:Y:S02]  /*1570*/  ISETP.NE.AND P1, PT, R13, RZ, PT ;  /* 0x000000ff0d00720c */ /* 0x000fe40003f25270 */
[----:B------:R-:W-:Y:S01]  /*1580*/  LOP3.LUT R21, R17, 0x7fffff, RZ, 0xc0, !PT ;  /* 0x007fffff11157812 */ /* 0x000fe200078ec0ff */
[CCC-:B------:R-:W-:Y:S01]  /*1590*/  FFMA.RP R17, R4.reuse, R3.reuse, R19.reuse ;  /* 0x0000000304117223 */ /* 0x1c0fe20000008013 */
[----:B------:R-:W-:Y:S01]  /*15a0*/  FFMA.RM R4, R4, R3, R19 ;  /* 0x0000000304047223 */ /* 0x000fe20000004013 */
[----:B------:R-:W-:Y:S02]  /*15b0*/  IADD3 R3, PT, PT, R13, 0x20, RZ ;  /* 0x000000200d037810 */ /* 0x000fe40007ffe0ff */
[----:B------:R-:W-:-:S02]  /*15c0*/  LOP3.LUT R21, R21, 0x800000, RZ, 0xfc, !PT ;  /* 0x0080000015157812 */ /* 0x000fc400078efcff */
[----:B------:R-:W-:Y:S02]  /*15d0*/  IADD3 R13, PT, PT, -R13, RZ, RZ ;  /* 0x000000ff0d0d7210 */ /* 0x000fe40007ffe1ff */
[----:B------:R-:W-:Y:S02]  /*15e0*/  SHF.L.U32 R3, R21, R3, RZ ;  /* 0x0000000315037219 */ /* 0x000fe400000006ff */
[----:B------:R-:W-:Y:S02]  /*15f0*/  FSETP.NEU.FTZ.AND P0, PT, R17, R4, PT ;  /* 0x000000041100720b */ /* 0x000fe40003f1d000 */
[----:B------:R-:W-:Y:S02]  /*1600*/  SEL R4, R13, RZ, P2 ;  /* 0x000000ff0d047207 */ /* 0x000fe40001000000 */
[----:B------:R-:W-:Y:S02]  /*1610*/  ISETP.NE.AND P1, PT, R3, RZ, P1 ;  /* 0x000000ff0300720c */ /* 0x000fe40000f25270 */
[----:B------:R-:W-:-:S02]  /*1620*/  SHF.R.U32.HI R4, RZ, R4, R21 ;  /* 0x00000004ff047219 */ /* 0x000fc40000011615 */
[----:B------:R-:W-:Y:S02]  /*1630*/  PLOP3.LUT P0, PT, P0, P1, PT, 0xf8, 0x8f ;  /* 0x00000000008f781c */ /* 0x000fe40000703f70 */
[----:B------:R-:W-:Y:S02]  /*1640*/  SHF.R.U32.HI R13, RZ, 0x1, R4 ;  /* 0x00000001ff0d7819 */ /* 0x000fe40000011604 */
[----:B------:R-:W-:-:S04]  /*1650*/  SEL R3, RZ, 0x1, !P0 ;  /* 0x00000001ff037807 */ /* 0x000fc80004000000 */
[----:B------:R-:W-:-:S04]  /*1660*/  LOP3.LUT R3, R3, 0x1, R13, 0xf8, !PT ;  /* 0x0000000103037812 */ /* 0x000fc800078ef80d */
[----:B------:R-:W-:-:S04]  /*1670*/  LOP3.LUT R4, R3, R4, RZ, 0xc0, !PT ;  /* 0x0000000403047212 */ /* 0x000fc800078ec0ff */
[----:B------:R-:W-:-:S04]  /*1680*/  IADD3 R4, PT, PT, R13, R4, RZ ;  /* 0x000000040d047210 */ /* 0x000fc80007ffe0ff */
[----:B------:R-:W-:Y:S01]  /*1690*/  LOP3.LUT R23, R4, R23, RZ, 0xfc, !PT ;  /* 0x0000001704177212 */ /* 0x000fe200078efcff */
[----:B------:R-:W-:Y:S06]  /*16a0*/  BRA `(.L_x_25) ;  /* 0x0000000000107947 */ /* 0x000fec0003800000 */
.L_x_24:
[----:B------:R-:W-:-:S04]  /*16b0*/  LOP3.LUT R23, R23, 0x80000000, RZ, 0xc0, !PT ;  /* 0x8000000017177812 */ /* 0x000fc800078ec0ff */
[----:B------:R-:W-:Y:S01]  /*16c0*/  LOP3.LUT R23, R23, 0x7f800000, RZ, 0xfc, !PT ;  /* 0x7f80000017177812 */ /* 0x000fe200078efcff */
[----:B------:R-:W-:Y:S06]  /*16d0*/  BRA `(.L_x_25) ;  /* 0x0000000000047947 */ /* 0x000fec0003800000 */
.L_x_23:
[----:B------:R-:W-:-:S07]  /*16e0*/  LEA R23, R21, R23, 0x17 ;  /* 0x0000001715177211 */ /* 0x000fce00078eb8ff */
.L_x_25:
[----:B------:R-:W-:Y:S05]  /*16f0*/  BSYNC.RECONVERGENT B2 ;  /* 0x0000000000027941 */ /* 0x000fea0003800200 */
.L_x_22:
[----:B------:R-:W-:Y:S05]  /*1700*/  BRA `(.L_x_26) ;  /* 0x0000000000207947 */ /* 0x000fea0003800000 */
.L_x_21:
[----:B------:R-:W-:-:S04]  /*1710*/  LOP3.LUT R3, R4, 0x80000000, R3, 0x48, !PT ;  /* 0x8000000004037812 */ /* 0x000fc800078e4803 */
[----:B------:R-:W-:Y:S01]  /*1720*/  LOP3.LUT R23, R3, 0x7f800000, RZ, 0xfc, !PT ;  /* 0x7f80000003177812 */ /* 0x000fe200078efcff */
[----:B------:R-:W-:Y:S06]  /*1730*/  BRA `(.L_x_26) ;  /* 0x0000000000147947 */ /* 0x000fec0003800000 */
.L_x_20:
[----:B------:R-:W-:Y:S01]  /*1740*/  LOP3.LUT R23, R4, 0x80000000, R3, 0x48, !PT ;  /* 0x8000000004177812 */ /* 0x000fe200078e4803 */
[----:B------:R-:W-:Y:S06]  /*1750*/  BRA `(.L_x_26) ;  /* 0x00000000000c7947 */ /* 0x000fec0003800000 */
.L_x_19:
[----:B------:R-:W0:Y:S01]  /*1760*/  MUFU.RSQ R23, -QNAN ;  /* 0xffc0000000177908 */ /* 0x000e220000001400 */
[----:B------:R-:W-:Y:S05]  /*1770*/  BRA `(.L_x_26) ;  /* 0x0000000000047947 */ /* 0x000fea0003800000 */
.L_x_18:
[----:B------:R-:W-:-:S07]  /*1780*/  FADD.FTZ R23, R3, R4 ;  /* 0x0000000403177221 */ /* 0x000fce0000010000 */
.L_x_26:
[----:B------:R-:W-:Y:S05]  /*1790*/  BSYNC.RECONVERGENT B1 ;  /* 0x0000000000017941 */ /* 0x000fea0003800200 */
.L_x_16:
[----:B------:R-:W-:Y:S01]  /*17a0*/  HFMA2 R13, -RZ, RZ, 0, 0 ;  /* 0x00000000ff0d7431 */ /* 0x000fe200000001ff */
[----:B0-----:R-:W-:-:S03]  /*17b0*/  MOV R17, R23 ;  /* 0x0000001700117202 */ /* 0x001fc60000000f00 */
[----:B------:R-:W-:Y:S05]  /*17c0*/  RET.REL.NODEC R12 `(_Z4calcPfS_S_S_S_S_S_S_S_S_S_S_S_S_S_S_S_S_S_S_iS_) ;  /* 0xffffffe80c0c7950 */ /* 0x000fea0003c3ffff */
.L_x_27:
[----:B------:R-:W-:-:S00]  /*17d0*/  BRA `(.L_x_27) ;  /* 0xfffffffc00fc7947 */ /* 0x000fc0000383ffff */
[----:B------:R-:W-:-:S00]  /*17e0*/  NOP ;  /* 0x0000000000007918 */ /* 0x000fc00000000000 */
        /* <DEDUP_REMOVED lines=9> */
.L_x_28:


//--------------------- .nv.shared.reserved.0     --------------------------
	.section	.nv.shared.reserved.0,"aw",@nobits
	.weak		__nv_reservedSMEM_offset_0_alias
	.size		__nv_reservedSMEM_offset_0_alias, 0, 64
	.other		__nv_reservedSMEM_offset_0_alias,@"STO_CUDA_RESERVED_SHARED STV_DEFAULT"
__nv_reservedSMEM_offset_0_alias:
	.zero		0
	.zero		64


//--------------------- .nv.constant0._Z4calcPfS_S_S_S_S_S_S_S_S_S_S_S_S_S_S_S_S_S_S_iS_ --------------------------
	.section	.nv.constant0._Z4calcPfS_S_S_S_S_S_S_S_S_S_S_S_S_S_S_S_S_S_S_iS_,"a",@progbits
	.sectionflags	@""
	.align	4
.nv.constant0._Z4calcPfS_S_S_S_S_S_S_S_S_S_S_S_S_S_S_S_S_S_S_iS_:
	.zero		1072


//--------------------- SYMBOLS --------------------------

	.type		.nv.reservedSmem.offset0,@object
	.size		.nv.reservedSmem.offset0,0x4
